//
// Generated by NVIDIA NVVM Compiler
//
// Compiler Build ID: CL-36424714
// Cuda compilation tools, release 13.0, V13.0.88
// Based on NVVM 20.0.0
//

.version 9.0
.target sm_100
.address_size 64

	// .globl	_Z13cudaMatrixAddPfS_S_

.visible .entry _Z13cudaMatrixAddPfS_S_(
	.param .u64 .ptr .align 1 _Z13cudaMatrixAddPfS_S__param_0,
	.param .u64 .ptr .align 1 _Z13cudaMatrixAddPfS_S__param_1,
	.param .u64 .ptr .align 1 _Z13cudaMatrixAddPfS_S__param_2
)
{
	.reg .b32 	%r<2>;
	.reg .b32 	%f<4>;
	.reg .b64 	%rd<11>;

	ld.param.u64 	%rd1, [_Z13cudaMatrixAddPfS_S__param_0];
	ld.param.u64 	%rd2, [_Z13cudaMatrixAddPfS_S__param_1];
	ld.param.u64 	%rd3, [_Z13cudaMatrixAddPfS_S__param_2];
	cvta.to.global.u64 	%rd4, %rd3;
	cvta.to.global.u64 	%rd5, %rd2;
	cvta.to.global.u64 	%rd6, %rd1;
	mov.u32 	%r1, %ctaid.x;
	mul.wide.u32 	%rd7, %r1, 4;
	add.s64 	%rd8, %rd6, %rd7;
	ld.global.f32 	%f1, [%rd8];
	add.s64 	%rd9, %rd5, %rd7;
	ld.global.f32 	%f2, [%rd9];
	add.f32 	%f3, %f1, %f2;
	add.s64 	%rd10, %rd4, %rd7;
	st.global.f32 	[%rd10], %f3;
	ret;

}


// ===== COMPILED SASS (sm_100) =====

	.target	sm_100

	.elftype	@"ET_EXEC"


//--------------------- .note.nv.tkinfo           --------------------------
	.section	.note.nv.tkinfo,"",@"SHT_NOTE"
	.sectionflags	@"SHF_NOTE_NV_TKINFO"
	.tkinfo
        /*0018*/ 	.word	0x00000002
        /*0030*/ 	.string	""
        /*0030*/ 	.string	"ptxas"
        /*0030*/ 	.string	"Cuda compilation tools, release 13.0, V13.0.88"
        /*0030*/ 	.string	"Build cuda_13.0.r13.0/compiler.36424714_0"
        /*0030*/ 	.string	"-arch sm_100 -m 64 "



//--------------------- .note.nv.cuinfo           --------------------------
	.section	.note.nv.cuinfo,"",@"SHT_NOTE"
	.sectionflags	@"SHF_NOTE_NV_CUINFO"
        /*0018*/ 	.short	0x0002
        /*001a*/ 	.short	0x0064
        /*001c*/ 	.short	0x0082
	.zero		2


//--------------------- .nv.info                  --------------------------
	.section	.nv.info,"",@"SHT_CUDA_INFO"
	.align	4


	//----- nvinfo : EIATTR_REGCOUNT
	.align		4
        /*0000*/ 	.byte	0x04, 0x2f
        /*0002*/ 	.short	(.L_1 - .L_0)
	.align		4
.L_0:
        /*0004*/ 	.word	index@(_Z13cudaMatrixAddPfS_S_)
        /*0008*/ 	.word	0x0000000c


	//----- nvinfo : EIATTR_FRAME_SIZE
	.align		4
.L_1:
        /*000c*/ 	.byte	0x04, 0x11
        /*000e*/ 	.short	(.L_3 - .L_2)
	.align		4
.L_2:
        /*0010*/ 	.word	index@(_Z13cudaMatrixAddPfS_S_)
        /*0014*/ 	.word	0x00000000


	//----- nvinfo : EIATTR_MIN_STACK_SIZE
	.align		4
.L_3:
        /*0018*/ 	.byte	0x04, 0x12
        /*001a*/ 	.short	(.L_5 - .L_4)
	.align		4
.L_4:
        /*001c*/ 	.word	index@(_Z13cudaMatrixAddPfS_S_)
        /*0020*/ 	.word	0x00000000
.L_5:


//--------------------- .nv.compat                --------------------------
	.section	.nv.compat,"",@"SHT_CUDA_COMPAT_INFO"
	.align	4
        /*0000*/ 	.byte	0x02, 0x09, 0x00, 0x00, 0x02, 0x02, 0x01, 0x00, 0x02, 0x05, 0x05, 0x00, 0x03, 0x07, 0x01, 0x01
        /*0010*/ 	.byte	0x02, 0x03, 0x00, 0x00, 0x02, 0x06, 0x01, 0x00, 0x04, 0x0b, 0x08, 0x00, 0x09, 0x00, 0x00, 0x00
        /*0020*/ 	.byte	0x00, 0x00, 0x00, 0x00


//--------------------- .nv.info._Z13cudaMatrixAddPfS_S_ --------------------------
	.section	.nv.info._Z13cudaMatrixAddPfS_S_,"",@"SHT_CUDA_INFO"
	.sectionflags	@""
	.align	4


	//----- nvinfo : EIATTR_CUDA_API_VERSION
	.align		4
        /*0000*/ 	.byte	0x04, 0x37
        /*0002*/ 	.short	(.L_7 - .L_6)
.L_6:
        /*0004*/ 	.word	0x00000082


	//----- nvinfo : EIATTR_KPARAM_INFO
	.align		4
.L_7:
        /*0008*/ 	.byte	0x04, 0x17
        /*000a*/ 	.short	(.L_9 - .L_8)
.L_8:
        /*000c*/ 	.word	0x00000000
        /*0010*/ 	.short	0x0002
        /*0012*/ 	.short	0x0010
        /*0014*/ 	.byte	0x00, 0xf5, 0x21, 0x00


	//----- nvinfo : EIATTR_KPARAM_INFO
	.align		4
.L_9:
        /*0018*/ 	.byte	0x04, 0x17
        /*001a*/ 	.short	(.L_11 - .L_10)
.L_10:
        /*001c*/ 	.word	0x00000000
        /*0020*/ 	.short	0x0001
        /*0022*/ 	.short	0x0008
        /*0024*/ 	.byte	0x00, 0xf5, 0x21, 0x00


	//----- nvinfo : EIATTR_KPARAM_INFO
	.align		4
.L_11:
        /*0028*/ 	.byte	0x04, 0x17
        /*002a*/ 	.short	(.L_13 - .L_12)
.L_12:
        /*002c*/ 	.word	0x00000000
        /*0030*/ 	.short	0x0000
        /*0032*/ 	.short	0x0000
        /*0034*/ 	.byte	0x00, 0xf5, 0x21, 0x00


	//----- nvinfo : EIATTR_SPARSE_MMA_MASK
	.align		4
.L_13:
        /*0038*/ 	.byte	0x03, 0x50
        /*003a*/ 	.short	0x0000


	//----- nvinfo : EIATTR_MAXREG_COUNT
	.align		4
        /*003c*/ 	.byte	0x03, 0x1b
        /*003e*/ 	.short	0x00ff


	//----- nvinfo : EIATTR_MERCURY_ISA_VERSION
	.align		4
        /*0040*/ 	.byte	0x03, 0x5f
        /*0042*/ 	.short	0x0101


	//----- nvinfo : EIATTR_VRC_CTA_INIT_COUNT
	.align		4
        /*0044*/ 	.byte	0x02, 0x4a
	.zero		1
	.zero		1


	//----- nvinfo : EIATTR_EXIT_INSTR_OFFSETS
	.align		4
        /*0048*/ 	.byte	0x04, 0x1c
        /*004a*/ 	.short	(.L_15 - .L_14)


	//   ....[0]....
.L_14:
        /*004c*/ 	.word	0x000000d0


	//----- nvinfo : EIATTR_CBANK_PARAM_SIZE
	.align		4
.L_15:
        /*0050*/ 	.byte	0x03, 0x19
        /*0052*/ 	.short	0x0018


	//----- nvinfo : EIATTR_PARAM_CBANK
	.align		4
        /*0054*/ 	.byte	0x04, 0x0a
        /*0056*/ 	.short	(.L_17 - .L_16)
	.align		4
.L_16:
        /*0058*/ 	.word	index@(.nv.constant0._Z13cudaMatrixAddPfS_S_)
        /*005c*/ 	.short	0x0380
        /*005e*/ 	.short	0x0018


	//----- nvinfo : EIATTR_SW_WAR
	.align		4
.L_17:
        /*0060*/ 	.byte	0x04, 0x36
        /*0062*/ 	.short	(.L_19 - .L_18)
.L_18:
        /*0064*/ 	.word	0x00000008
.L_19:


//--------------------- .nv.callgraph             --------------------------
	.section	.nv.callgraph,"",@"SHT_CUDA_CALLGRAPH"
	.align	4
	.sectionentsize	8
	.align		4
        /*0000*/ 	.word	0x00000000
	.align		4
        /*0004*/ 	.word	0xffffffff
	.align		4
        /*0008*/ 	.word	0x00000000
	.align		4
        /*000c*/ 	.word	0xfffffffe
	.align		4
        /*0010*/ 	.word	0x00000000
	.align		4
        /*0014*/ 	.word	0xfffffffd
	.align		4
        /*0018*/ 	.word	0x00000000
	.align		4
        /*001c*/ 	.word	0xfffffffc


//--------------------- .text._Z13cudaMatrixAddPfS_S_ --------------------------
	.section	.text._Z13cudaMatrixAddPfS_S_,"ax",@progbits
	.align	128
        .global         _Z13cudaMatrixAddPfS_S_
        .type           _Z13cudaMatrixAddPfS_S_,@function
        .size           _Z13cudaMatrixAddPfS_S_,(.L_x_1 - _Z13cudaMatrixAddPfS_S_)
        .other          _Z13cudaMatrixAddPfS_S_,@"STO_CUDA_ENTRY STV_DEFAULT"
_Z13cudaMatrixAddPfS_S_:
.text._Z13cudaMatrixAddPfS_S_:
[----:B------:R-:W-:Y:S01]  /*0000*/  LDC R1, c[0x0][0x37c] ;  /* 0x0000df00ff017b82 */ /* 0x000fe20000000800 */
[----:B------:R-:W0:Y:S07]  /*0010*/  S2R R9, SR_CTAID.X ;  /* 0x0000000000097919 */ /* 0x000e2e0000002500 */
[----:B------:R-:W0:Y:S01]  /*0020*/  LDC.64 R2, c[0x0][0x380] ;  /* 0x0000e000ff027b82 */ /* 0x000e220000000a00 */
[----:B------:R-:W1:Y:S07]  /*0030*/  LDCU.64 UR4, c[0x0][0x358] ;  /* 0x00006b00ff0477ac */ /* 0x000e6e0008000a00 */
[----:B------:R-:W2:Y:S08]  /*0040*/  LDC.64 R4, c[0x0][0x388] ;  /* 0x0000e200ff047b82 */ /* 0x000eb00000000a00 */
[----:B------:R-:W3:Y:S01]  /*0050*/  LDC.64 R6, c[0x0][0x390] ;  /* 0x0000e400ff067b82 */ /* 0x000ee20000000a00 */
[----:B0-----:R-:W-:-:S04]  /*0060*/  IMAD.WIDE.U32 R2, R9, 0x4, R2 ;  /* 0x0000000409027825 */ /* 0x001fc800078e0002 */
[C---:B--2---:R-:W-:Y:S02]  /*0070*/  IMAD.WIDE.U32 R4, R9.reuse, 0x4, R4 ;  /* 0x0000000409047825 */ /* 0x044fe400078e0004 */
[----:B-1----:R-:W2:Y:S04]  /*0080*/  LDG.E R2, desc[UR4][R2.64] ;  /* 0x0000000402027981 */ /* 0x002ea8000c1e1900 */
[----:B------:R-:W2:Y:S01]  /*0090*/  LDG.E R5, desc[UR4][R4.64] ;  /* 0x0000000404057981 */ /* 0x000ea2000c1e1900 */
[----:B---3--:R-:W-:-:S04]  /*00a0*/  IMAD.WIDE.U32 R6, R9, 0x4, R6 ;  /* 0x0000000409067825 */ /* 0x008fc800078e0006 */
[----:B--2---:R-:W-:-:S05]  /*00b0*/  FADD R9, R2, R5 ;  /* 0x0000000502097221 */ /* 0x004fca0000000000 */
[----:B------:R-:W-:Y:S01]  /*00c0*/  STG.E desc[UR4][R6.64], R9 ;  /* 0x0000000906007986 */ /* 0x000fe2000c101904 */
[----:B------:R-:W-:Y:S05]  /*00d0*/  EXIT ;  /* 0x000000000000794d */ /* 0x000fea0003800000 */
.L_x_0:
[----:B------:R-:W-:-:S00]  /*00e0*/  BRA `(.L_x_0) ;  /* 0xfffffffc00fc7947 */ /* 0x000fc0000383ffff */
[----:B------:R-:W-:-:S00]  /*00f0*/  NOP ;  /* 0x0000000000007918 */ /* 0x000fc00000000000 */
        /* <DEDUP_REMOVED lines=8> */
.L_x_1:


//--------------------- .nv.shared.reserved.0     --------------------------
	.section	.nv.shared.reserved.0,"aw",@nobits
	.weak		__nv_reservedSMEM_offset_0_alias
	.size		__nv_reservedSMEM_offset_0_alias, 0, 64
	.other		__nv_reservedSMEM_offset_0_alias,@"STO_CUDA_RESERVED_SHARED STV_DEFAULT"
__nv_reservedSMEM_offset_0_alias:
	.zero		0
	.zero		64


//--------------------- .nv.constant0._Z13cudaMatrixAddPfS_S_ --------------------------
	.section	.nv.constant0._Z13cudaMatrixAddPfS_S_,"a",@progbits
	.sectionflags	@""
	.align	4
.nv.constant0._Z13cudaMatrixAddPfS_S_:
	.zero		920


//--------------------- SYMBOLS --------------------------

	.type		.nv.reservedSmem.offset0,@object
	.size		.nv.reservedSmem.offset0,0x4
